	.headerflags	@"EF_CUDA_TEXMODE_UNIFIED EF_CUDA_64BIT_ADDRESS EF_CUDA_ACCELERATORS EF_CUDA_SM90 EF_CUDA_VIRTUAL_SM(EF_CUDA_SM90)"
	.elftype	@"ET_EXEC"


//--------------------- .nv.info                  --------------------------
	.section	.nv.info,"",@"SHT_CUDA_INFO"
	.align	4


	//----- nvinfo : EIATTR_REGCOUNT
	.align		4
        /*0000*/ 	.byte	0x04, 0x2f
        /*0002*/ 	.short	(.L_3 - .L_2)
	.align		4
.L_2:
        /*0004*/ 	.word	index@(triton_poi_fused__native_batch_norm_legit_no_training_add_relu_20)
        /*0008*/ 	.word	0x0000001e


	//----- nvinfo : EIATTR_MIN_STACK_SIZE
	.align		4
.L_3:
        /*000c*/ 	.byte	0x04, 0x12
        /*000e*/ 	.short	(.L_5 - .L_4)
	.align		4
.L_4:
        /*0010*/ 	.word	index@(triton_poi_fused__native_batch_norm_legit_no_training_add_relu_20)
        /*0014*/ 	.word	0x00000000


	//----- nvinfo : EIATTR_FRAME_SIZE
	.align		4
.L_5:
        /*0018*/ 	.byte	0x04, 0x11
        /*001a*/ 	.short	(.L_7 - .L_6)
	.align		4
.L_6:
        /*001c*/ 	.word	index@(triton_poi_fused__native_batch_norm_legit_no_training_add_relu_20)
        /*0020*/ 	.word	0x00000000


	//----- nvinfo : EIATTR_MIN_STACK_SIZE
	.align		4
.L_7:
        /*0024*/ 	.byte	0x04, 0x12
        /*0026*/ 	.short	(.L_9 - .L_8)
	.align		4
.L_8:
        /*0028*/ 	.word	index@(triton_poi_fused__native_batch_norm_legit_no_training_add_relu_20)
        /*002c*/ 	.word	0x00000000
.L_9:


//--------------------- .nv.info.triton_poi_fused__native_batch_norm_legit_no_training_add_relu_20 --------------------------
	.section	.nv.info.triton_poi_fused__native_batch_norm_legit_no_training_add_relu_20,"",@"SHT_CUDA_INFO"
	.sectionflags	@""
	.align	4


	//----- nvinfo : EIATTR_CUDA_API_VERSION
	.align		4
        /*0000*/ 	.byte	0x04, 0x37
        /*0002*/ 	.short	(.L_11 - .L_10)
.L_10:
        /*0004*/ 	.word	0x0000007c


	//----- nvinfo : EIATTR_KPARAM_INFO
	.align		4
.L_11:
        /*0008*/ 	.byte	0x04, 0x17
        /*000a*/ 	.short	(.L_13 - .L_12)
.L_12:
        /*000c*/ 	.word	0x00000000
        /*0010*/ 	.short	0x0007
        /*0012*/ 	.short	0x0038
        /*0014*/ 	.byte	0x00, 0xf0, 0x11, 0x00


	//----- nvinfo : EIATTR_KPARAM_INFO
	.align		4
.L_13:
        /*0018*/ 	.byte	0x04, 0x17
        /*001a*/ 	.short	(.L_15 - .L_14)
.L_14:
        /*001c*/ 	.word	0x00000000
        /*0020*/ 	.short	0x0006
        /*0022*/ 	.short	0x0030
        /*0024*/ 	.byte	0x00, 0xf4, 0x21, 0x00


	//----- nvinfo : EIATTR_KPARAM_INFO
	.align		4
.L_15:
        /*0028*/ 	.byte	0x04, 0x17
        /*002a*/ 	.short	(.L_17 - .L_16)
.L_16:
        /*002c*/ 	.word	0x00000000
        /*0030*/ 	.short	0x0005
        /*0032*/ 	.short	0x0028
        /*0034*/ 	.byte	0x00, 0xf4, 0x21, 0x00


	//----- nvinfo : EIATTR_KPARAM_INFO
	.align		4
.L_17:
        /*0038*/ 	.byte	0x04, 0x17
        /*003a*/ 	.short	(.L_19 - .L_18)
.L_18:
        /*003c*/ 	.word	0x00000000
        /*0040*/ 	.short	0x0004
        /*0042*/ 	.short	0x0020
        /*0044*/ 	.byte	0x00, 0xf4, 0x21, 0x00


	//----- nvinfo : EIATTR_KPARAM_INFO
	.align		4
.L_19:
        /*0048*/ 	.byte	0x04, 0x17
        /*004a*/ 	.short	(.L_21 - .L_20)
.L_20:
        /*004c*/ 	.word	0x00000000
        /*0050*/ 	.short	0x0003
        /*0052*/ 	.short	0x0018
        /*0054*/ 	.byte	0x00, 0xf4, 0x21, 0x00


	//----- nvinfo : EIATTR_KPARAM_INFO
	.align		4
.L_21:
        /*0058*/ 	.byte	0x04, 0x17
        /*005a*/ 	.short	(.L_23 - .L_22)
.L_22:
        /*005c*/ 	.word	0x00000000
        /*0060*/ 	.short	0x0002
        /*0062*/ 	.short	0x0010
        /*0064*/ 	.byte	0x00, 0xf4, 0x21, 0x00


	//----- nvinfo : EIATTR_KPARAM_INFO
	.align		4
.L_23:
        /*0068*/ 	.byte	0x04, 0x17
        /*006a*/ 	.short	(.L_25 - .L_24)
.L_24:
        /*006c*/ 	.word	0x00000000
        /*0070*/ 	.short	0x0001
        /*0072*/ 	.short	0x0008
        /*0074*/ 	.byte	0x00, 0xf4, 0x21, 0x00


	//----- nvinfo : EIATTR_KPARAM_INFO
	.align		4
.L_25:
        /*0078*/ 	.byte	0x04, 0x17
        /*007a*/ 	.short	(.L_27 - .L_26)
.L_26:
        /*007c*/ 	.word	0x00000000
        /*0080*/ 	.short	0x0000
        /*0082*/ 	.short	0x0000
        /*0084*/ 	.byte	0x00, 0xf4, 0x21, 0x00


	//----- nvinfo : EIATTR_SPARSE_MMA_MASK
	.align		4
.L_27:
        /*0088*/ 	.byte	0x03, 0x50
        /*008a*/ 	.short	0x0000


	//----- nvinfo : EIATTR_MAXREG_COUNT
	.align		4
        /*008c*/ 	.byte	0x03, 0x1b
        /*008e*/ 	.short	0x00ff


	//----- nvinfo : EIATTR_EXIT_INSTR_OFFSETS
	.align		4
        /*0090*/ 	.byte	0x04, 0x1c
        /*0092*/ 	.short	(.L_29 - .L_28)


	//   ....[0]....
.L_28:
        /*0094*/ 	.word	0x00000620


	//----- nvinfo : EIATTR_REQNTID
	.align		4
.L_29:
        /*0098*/ 	.byte	0x04, 0x10
        /*009a*/ 	.short	(.L_31 - .L_30)
.L_30:
        /*009c*/ 	.word	0x00000080
        /*00a0*/ 	.word	0x00000001
        /*00a4*/ 	.word	0x00000001


	//----- nvinfo : EIATTR_CBANK_PARAM_SIZE
	.align		4
.L_31:
        /*00a8*/ 	.byte	0x03, 0x19
        /*00aa*/ 	.short	0x003c


	//----- nvinfo : EIATTR_PARAM_CBANK
	.align		4
        /*00ac*/ 	.byte	0x04, 0x0a
        /*00ae*/ 	.short	(.L_33 - .L_32)
	.align		4
.L_32:
        /*00b0*/ 	.word	index@(.nv.constant0.triton_poi_fused__native_batch_norm_legit_no_training_add_relu_20)
        /*00b4*/ 	.short	0x0210
        /*00b6*/ 	.short	0x003c


	//----- nvinfo : EIATTR_SW_WAR
	.align		4
.L_33:
        /*00b8*/ 	.byte	0x04, 0x36
        /*00ba*/ 	.short	(.L_35 - .L_34)
.L_34:
        /*00bc*/ 	.word	0x00000008
.L_35:


//--------------------- .nv.callgraph             --------------------------
	.section	.nv.callgraph,"",@"SHT_CUDA_CALLGRAPH"
	.align	4
	.sectionentsize	8
	.align		4
        /*0000*/ 	.word	0x00000000
	.align		4
        /*0004*/ 	.word	0xffffffff
	.align		4
        /*0008*/ 	.word	0x00000000
	.align		4
        /*000c*/ 	.word	0xfffffffe
	.align		4
        /*0010*/ 	.word	0x00000000
	.align		4
        /*0014*/ 	.word	0xfffffffd
	.align		4
        /*0018*/ 	.word	0x00000000
	.align		4
        /*001c*/ 	.word	0xfffffffc


//--------------------- .nv.constant4             --------------------------
	.section	.nv.constant4,"a",@progbits
	.align	8
	.align		8
.nv.constant4:
        /*0000*/ 	.dword	_$_str
	.align		8
        /*0008*/ 	.dword	_$_str_$_2


//--------------------- .text.triton_poi_fused__native_batch_norm_legit_no_training_add_relu_20 --------------------------
	.section	.text.triton_poi_fused__native_batch_norm_legit_no_training_add_relu_20,"ax",@progbits
	.align	128
        .global         triton_poi_fused__native_batch_norm_legit_no_training_add_relu_20
        .type           triton_poi_fused__native_batch_norm_legit_no_training_add_relu_20,@function
        .size           triton_poi_fused__native_batch_norm_legit_no_training_add_relu_20,(.L_x_1 - triton_poi_fused__native_batch_norm_legit_no_training_add_relu_20)
        .other          triton_poi_fused__native_batch_norm_legit_no_training_add_relu_20,@"STO_CUDA_ENTRY STV_DEFAULT"
triton_poi_fused__native_batch_norm_legit_no_training_add_relu_20:
.text.triton_poi_fused__native_batch_norm_legit_no_training_add_relu_20:
[----:B------:R-:W-:Y:S01]  /*0000*/  LDC R1, c[0x0][0x28] ;  /* 0x00000a00ff017b82 */ /* 0x000fe20000000800 */
[----:B------:R-:W1:Y:S07]  /*0010*/  S2R R0, SR_TID.X ;  /* 0x0000000000007919 */ /* 0x000e6e0000002100 */
[----:B------:R-:W2:Y:S01]  /*0020*/  LDC.64 R4, c[0x0][0x220] ;  /* 0x00008800ff047b82 */ /* 0x000ea20000000a00 */
[----:B------:R-:W-:Y:S01]  /*0030*/  ULDC.64 UR4, c[0x0][0x208] ;  /* 0x0000820000047ab9 */ /* 0x000fe20000000a00 */
[----:B------:R-:W3:Y:S06]  /*0040*/  S2R R7, SR_CTAID.X ;  /* 0x0000000000077919 */ /* 0x000eec0000002500 */
[----:B------:R-:W4:Y:S08]  /*0050*/  LDC.64 R8, c[0x0][0x210] ;  /* 0x00008400ff087b82 */ /* 0x000f300000000a00 */
[----:B------:R-:W5:Y:S08]  /*0060*/  LDC.64 R12, c[0x0][0x218] ;  /* 0x00008600ff0c7b82 */ /* 0x000f700000000a00 */
[----:B------:R-:W5:Y:S01]  /*0070*/  LDC.64 R16, c[0x0][0x228] ;  /* 0x00008a00ff107b82 */ /* 0x000f620000000a00 */
[----:B-1----:R-:W-:-:S07]  /*0080*/  SHF.L.U32 R0, R0, 0x2, RZ ;  /* 0x0000000200007819 */ /* 0x002fce00000006ff */
[----:B------:R-:W1:Y:S01]  /*0090*/  LDC.64 R20, c[0x0][0x230] ;  /* 0x00008c00ff147b82 */ /* 0x000e620000000a00 */
[----:B---3--:R-:W-:Y:S02]  /*00a0*/  SHF.R.S32.HI R3, RZ, 0x16, R7 ;  /* 0x00000016ff037819 */ /* 0x008fe40000011407 */
[----:B------:R-:W-:Y:S02]  /*00b0*/  LOP3.LUT R0, R0, 0x1fc, RZ, 0xc0, !PT ;  /* 0x000001fc00007812 */ /* 0x000fe400078ec0ff */
[----:B------:R-:W-:-:S03]  /*00c0*/  SGXT R3, R3, 0x1 ;  /* 0x000000010303781a */ /* 0x000fc60000000200 */
[----:B------:R-:W3:Y:S01]  /*00d0*/  LDC.64 R24, c[0x0][0x238] ;  /* 0x00008e00ff187b82 */ /* 0x000ee20000000a00 */
[----:B------:R-:W-:-:S04]  /*00e0*/  LEA R0, R7, R0, 0x9 ;  /* 0x0000000007007211 */ /* 0x000fc800078e48ff */
[----:B------:R-:W-:-:S04]  /*00f0*/  LEA.HI R3, R3, R0, RZ, 0xa ;  /* 0x0000000003037211 */ /* 0x000fc800078f50ff */
[----:B------:R-:W-:-:S04]  /*0100*/  LOP3.LUT R3, R3, 0xfffffc00, RZ, 0xc0, !PT ;  /* 0xfffffc0003037812 */ /* 0x000fc800078ec0ff */
[----:B------:R-:W-:-:S05]  /*0110*/  IADD3 R2, R0, -R3, RZ ;  /* 0x8000000300027210 */ /* 0x000fca0007ffe0ff */
[----:B--2---:R-:W-:-:S06]  /*0120*/  IMAD.WIDE R4, R2, 0x4, R4 ;  /* 0x0000000402047825 */ /* 0x004fcc00078e0204 */
[----:B------:R-:W2:Y:S01]  /*0130*/  LDG.E.EL.128 R4, desc[UR4][R4.64] ;  /* 0x0000000404047981 */ /* 0x000ea2000c2e1d00 */
[----:B----4-:R-:W-:-:S04]  /*0140*/  IMAD.WIDE R8, R0, 0x4, R8 ;  /* 0x0000000400087825 */ /* 0x010fc800078e0208 */
[C---:B-----5:R-:W-:Y:S02]  /*0150*/  IMAD.WIDE R12, R2.reuse, 0x4, R12 ;  /* 0x00000004020c7825 */ /* 0x060fe400078e020c */
[----:B------:R-:W4:Y:S04]  /*0160*/  LDG.E.128 R8, desc[UR4][R8.64] ;  /* 0x0000000408087981 */ /* 0x000f28000c1e1d00 */
[----:B------:R-:W4:Y:S01]  /*0170*/  LDG.E.EL.128 R12, desc[UR4][R12.64] ;  /* 0x000000040c0c7981 */ /* 0x000f22000c2e1d00 */
[----:B0-----:R-:W-:-:S04]  /*0180*/  IMAD.WIDE R16, R2, 0x4, R16 ;  /* 0x0000000402107825 */ /* 0x001fc800078e0210 */
[----:B-1----:R-:W-:Y:S02]  /*0190*/  IMAD.WIDE R20, R2, 0x4, R20 ;  /* 0x0000000402147825 */ /* 0x002fe400078e0214 */
[----:B------:R-:W5:Y:S02]  /*01a0*/  LDG.E.EL.128 R16, desc[UR4][R16.64] ;  /* 0x0000000410107981 */ /* 0x000f64000c2e1d00 */
[----:B---3--:R-:W-:Y:S02]  /*01b0*/  IMAD.WIDE R24, R0, 0x4, R24 ;  /* 0x0000000400187825 */ /* 0x008fe400078e0218 */
[----:B------:R-:W5:Y:S04]  /*01c0*/  LDG.E.EL.128 R20, desc[UR4][R20.64] ;  /* 0x0000000414147981 */ /* 0x000f68000c2e1d00 */
[----:B------:R-:W3:Y:S01]  /*01d0*/  LDG.E.128 R24, desc[UR4][R24.64] ;  /* 0x0000000418187981 */ /* 0x000ee2000c1e1d00 */
[----:B--2---:R-:W-:Y:S01]  /*01e0*/  FADD R2, R4, 9.9999997473787516356e-06 ;  /* 0x3727c5ac04027421 */ /* 0x004fe20000000000 */
[----:B------:R-:W-:-:S05]  /*01f0*/  FADD R3, R5, 9.9999997473787516356e-06 ;  /* 0x3727c5ac05037421 */ /* 0x000fca0000000000 */
[----:B------:R-:W0:Y:S01]  /*0200*/  MUFU.SQRT R2, R2 ;  /* 0x0000000200027308 */ /* 0x000e220000002000 */
[----:B------:R-:W-:Y:S01]  /*0210*/  FADD R6, R6, 9.9999997473787516356e-06 ;  /* 0x3727c5ac06067421 */ /* 0x000fe20000000000 */
[----:B------:R-:W-:-:S06]  /*0220*/  FADD R7, R7, 9.9999997473787516356e-06 ;  /* 0x3727c5ac07077421 */ /* 0x000fcc0000000000 */
[----:B------:R-:W1:Y:S08]  /*0230*/  MUFU.SQRT R3, R3 ;  /* 0x0000000300037308 */ /* 0x000e700000002000 */
[----:B------:R2:W3:Y:S01]  /*0240*/  MUFU.SQRT R4, R6 ;  /* 0x0000000600047308 */ /* 0x0004e20000002000 */
[----:B0-----:R-:W-:-:S07]  /*0250*/  FSETP.GT.AND P6, PT, R2, 8.50705917302346158658e+37, PT ;  /* 0x7e8000000200780b */ /* 0x001fce0003fc4000 */
[----:B------:R0:W4:Y:S01]  /*0260*/  MUFU.SQRT R5, R7 ;  /* 0x0000000700057308 */ /* 0x0001220000002000 */
[----:B--2---:R-:W-:Y:S01]  /*0270*/  HFMA2.MMA R6, -RZ, RZ, 1.625, 0 ;  /* 0x3e800000ff067435 */ /* 0x004fe200000001ff */
[C---:B-1----:R-:W-:Y:S02]  /*0280*/  FSETP.GT.AND P4, PT, R3.reuse, 8.50705917302346158658e+37, PT ;  /* 0x7e8000000300780b */ /* 0x042fe40003f84000 */
[----:B------:R-:W-:Y:S02]  /*0290*/  FSETP.GEU.AND P5, PT, R2, 1.175494350822287508e-38, PT ;  /* 0x008000000200780b */ /* 0x000fe40003fae000 */
[----:B------:R-:W-:Y:S02]  /*02a0*/  FSETP.GEU.AND P3, PT, R3, 1.175494350822287508e-38, PT ;  /* 0x008000000300780b */ /* 0x000fe40003f6e000 */
[----:B---3--:R-:W-:Y:S01]  /*02b0*/  FSETP.GT.AND P2, PT, R4, 8.50705917302346158658e+37, PT ;  /* 0x7e8000000400780b */ /* 0x008fe20003f44000 */
[----:B------:R-:W-:Y:S01]  /*02c0*/  @P6 FMUL R2, R2, 0.25 ;  /* 0x3e80000002026820 */ /* 0x000fe20000400000 */
[----:B------:R-:W-:-:S02]  /*02d0*/  FSETP.GEU.AND P0, PT, R4, 1.175494350822287508e-38, PT ;  /* 0x008000000400780b */ /* 0x000fc40003f0e000 */
[----:B0-----:R-:W-:Y:S02]  /*02e0*/  FSEL R7, R6, 1, P6 ;  /* 0x3f80000006077808 */ /* 0x001fe40003000000 */
[C---:B----4-:R-:W-:Y:S02]  /*02f0*/  FSETP.GT.AND P1, PT, R5.reuse, 8.50705917302346158658e+37, PT ;  /* 0x7e8000000500780b */ /* 0x050fe40003f24000 */
[----:B------:R-:W-:Y:S01]  /*0300*/  FSETP.GEU.AND P6, PT, R5, 1.175494350822287508e-38, PT ;  /* 0x008000000500780b */ /* 0x000fe20003fce000 */
[----:B------:R-:W-:Y:S01]  /*0310*/  @P4 FMUL R3, R3, 0.25 ;  /* 0x3e80000003034820 */ /* 0x000fe20000400000 */
[----:B------:R-:W-:-:S03]  /*0320*/  @!P5 FMUL R2, R2, 16777216 ;  /* 0x4b8000000202d820 */ /* 0x000fc60000400000 */
[----:B------:R-:W-:Y:S01]  /*0330*/  @!P3 FMUL R3, R3, 16777216 ;  /* 0x4b8000000303b820 */ /* 0x000fe20000400000 */
[----:B------:R-:W-:-:S05]  /*0340*/  @P2 FMUL R4, R4, 0.25 ;  /* 0x3e80000004042820 */ /* 0x000fca0000400000 */
[----:B------:R-:W-:Y:S01]  /*0350*/  @P1 FMUL R5, R5, 0.25 ;  /* 0x3e80000005051820 */ /* 0x000fe20000400000 */
[----:B------:R-:W0:Y:S01]  /*0360*/  MUFU.RCP R2, R2 ;  /* 0x0000000200027308 */ /* 0x000e220000001000 */
[----:B------:R-:W-:Y:S02]  /*0370*/  @!P0 FMUL R4, R4, 16777216 ;  /* 0x4b80000004048820 */ /* 0x000fe40000400000 */
[----:B------:R-:W-:-:S05]  /*0380*/  @!P6 FMUL R5, R5, 16777216 ;  /* 0x4b8000000505e820 */ /* 0x000fca0000400000 */
[----:B------:R-:W1:Y:S01]  /*0390*/  MUFU.RCP R3, R3 ;  /* 0x0000000300037308 */ /* 0x000e620000001000 */
[----:B------:R-:W-:Y:S01]  /*03a0*/  FADD R10, R10, -R14 ;  /* 0x8000000e0a0a7221 */ /* 0x000fe20000000000 */
[----:B------:R-:W-:Y:S01]  /*03b0*/  FSEL R14, R6, 1, P4 ;  /* 0x3f800000060e7808 */ /* 0x000fe20002000000 */
[----:B------:R-:W-:-:S05]  /*03c0*/  FADD R9, R9, -R13 ;  /* 0x8000000d09097221 */ /* 0x000fca0000000000 */
[----:B------:R-:W2:Y:S01]  /*03d0*/  MUFU.RCP R4, R4 ;  /* 0x0000000400047308 */ /* 0x000ea20000001000 */
[----:B------:R-:W-:Y:S01]  /*03e0*/  @!P5 FMUL R7, R7, 16777216 ;  /* 0x4b8000000707d820 */ /* 0x000fe20000400000 */
[----:B------:R-:W-:Y:S01]  /*03f0*/  @!P3 FMUL R14, R14, 16777216 ;  /* 0x4b8000000e0eb820 */ /* 0x000fe20000400000 */
[----:B------:R-:W-:-:S05]  /*0400*/  FSEL R13, R6, 1, P2 ;  /* 0x3f800000060d7808 */ /* 0x000fca0001000000 */
[----:B------:R-:W3:Y:S01]  /*0410*/  MUFU.RCP R5, R5 ;  /* 0x0000000500057308 */ /* 0x000ee20000001000 */
[----:B------:R-:W-:Y:S01]  /*0420*/  FSEL R6, R6, 1, P1 ;  /* 0x3f80000006067808 */ /* 0x000fe20000800000 */
[----:B0-----:R-:W-:Y:S01]  /*0430*/  FMUL R7, R2, R7 ;  /* 0x0000000702077220 */ /* 0x001fe20000400000 */
[----:B-1----:R-:W-:Y:S01]  /*0440*/  FMUL R14, R3, R14 ;  /* 0x0000000e030e7220 */ /* 0x002fe20000400000 */
[----:B------:R-:W-:Y:S01]  /*0450*/  @!P0 FMUL R13, R13, 16777216 ;  /* 0x4b8000000d0d8820 */ /* 0x000fe20000400000 */
[----:B------:R-:W0:Y:S01]  /*0460*/  LDC.64 R2, c[0x0][0x240] ;  /* 0x00009000ff027b82 */ /* 0x000e220000000a00 */
[----:B------:R-:W-:Y:S01]  /*0470*/  @!P6 FMUL R6, R6, 16777216 ;  /* 0x4b8000000606e820 */ /* 0x000fe20000400000 */
[----:B------:R-:W-:Y:S01]  /*0480*/  FADD R11, R11, -R15 ;  /* 0x8000000f0b0b7221 */ /* 0x000fe20000000000 */
[----:B------:R-:W-:Y:S01]  /*0490*/  FADD R8, R8, -R12 ;  /* 0x8000000c08087221 */ /* 0x000fe20000000000 */
[----:B--2---:R-:W-:Y:S01]  /*04a0*/  FMUL R13, R4, R13 ;  /* 0x0000000d040d7220 */ /* 0x004fe20000400000 */
[----:B------:R-:W-:Y:S01]  /*04b0*/  FMUL R14, R14, R9 ;  /* 0x000000090e0e7220 */ /* 0x000fe20000400000 */
[----:B---3--:R-:W-:Y:S01]  /*04c0*/  FMUL R6, R5, R6 ;  /* 0x0000000605067220 */ /* 0x008fe20000400000 */
[----:B------:R-:W-:Y:S01]  /*04d0*/  FMUL R7, R7, R8 ;  /* 0x0000000807077220 */ /* 0x000fe20000400000 */
[----:B------:R-:W-:-:S02]  /*04e0*/  FMUL R13, R13, R10 ;  /* 0x0000000a0d0d7220 */ /* 0x000fc40000400000 */
[----:B------:R-:W-:Y:S01]  /*04f0*/  FMUL R6, R6, R11 ;  /* 0x0000000b06067220 */ /* 0x000fe20000400000 */
[----:B-----5:R-:W-:Y:S01]  /*0500*/  FFMA R7, R16, R7, R20 ;  /* 0x0000000710077223 */ /* 0x020fe20000000014 */
[----:B------:R-:W-:Y:S01]  /*0510*/  FFMA R14, R17, R14, R21 ;  /* 0x0000000e110e7223 */ /* 0x000fe20000000015 */
[----:B------:R-:W-:Y:S01]  /*0520*/  FFMA R13, R18, R13, R22 ;  /* 0x0000000d120d7223 */ /* 0x000fe20000000016 */
[----:B------:R-:W-:Y:S02]  /*0530*/  FFMA R6, R19, R6, R23 ;  /* 0x0000000613067223 */ /* 0x000fe40000000017 */
[----:B------:R-:W-:Y:S01]  /*0540*/  FSETP.GEU.AND P3, PT, R7, -R24, PT ;  /* 0x800000180700720b */ /* 0x000fe20003f6e000 */
[----:B------:R-:W-:Y:S01]  /*0550*/  FADD R7, R24, R7 ;  /* 0x0000000718077221 */ /* 0x000fe20000000000 */
[----:B------:R-:W-:Y:S01]  /*0560*/  FSETP.GEU.AND P2, PT, R14, -R25, PT ;  /* 0x800000190e00720b */ /* 0x000fe20003f4e000 */
[----:B------:R-:W-:Y:S01]  /*0570*/  FADD R14, R25, R14 ;  /* 0x0000000e190e7221 */ /* 0x000fe20000000000 */
[----:B------:R-:W-:Y:S01]  /*0580*/  FSETP.GEU.AND P1, PT, R13, -R26, PT ;  /* 0x8000001a0d00720b */ /* 0x000fe20003f2e000 */
[----:B------:R-:W-:Y:S01]  /*0590*/  FADD R13, R26, R13 ;  /* 0x0000000d1a0d7221 */ /* 0x000fe20000000000 */
[----:B------:R-:W-:Y:S01]  /*05a0*/  FSETP.GEU.AND P0, PT, R6, -R27, PT ;  /* 0x8000001b0600720b */ /* 0x000fe20003f0e000 */
[----:B------:R-:W-:Y:S01]  /*05b0*/  FADD R6, R27, R6 ;  /* 0x000000061b067221 */ /* 0x000fe20000000000 */
[----:B0-----:R-:W-:Y:S01]  /*05c0*/  IMAD.WIDE R2, R0, 0x4, R2 ;  /* 0x0000000400027825 */ /* 0x001fe200078e0202 */
[----:B------:R-:W-:-:S02]  /*05d0*/  SEL R8, R7, RZ, P3 ;  /* 0x000000ff07087207 */ /* 0x000fc40001800000 */
[----:B------:R-:W-:Y:S02]  /*05e0*/  SEL R9, R14, RZ, P2 ;  /* 0x000000ff0e097207 */ /* 0x000fe40001000000 */
[----:B------:R-:W-:Y:S02]  /*05f0*/  SEL R10, R13, RZ, P1 ;  /* 0x000000ff0d0a7207 */ /* 0x000fe40000800000 */
[----:B------:R-:W-:-:S05]  /*0600*/  SEL R11, R6, RZ, P0 ;  /* 0x000000ff060b7207 */ /* 0x000fca0000000000 */
[----:B------:R-:W-:Y:S01]  /*0610*/  STG.E.128 desc[UR4][R2.64], R8 ;  /* 0x0000000802007986 */ /* 0x000fe2000c101d04 */
[----:B------:R-:W-:Y:S05]  /*0620*/  EXIT ;  /* 0x000000000000794d */ /* 0x000fea0003800000 */
.L_x_0:
[----:B------:R-:W-:-:S00]  /*0630*/  BRA `(.L_x_0) ;  /* 0xfffffffc00fc7947 */ /* 0x000fc0000383ffff */
[----:B------:R-:W-:-:S00]  /*0640*/  NOP ;  /* 0x0000000000007918 */ /* 0x000fc00000000000 */
        /* <DEDUP_REMOVED lines=11> */
.L_x_1:


//--------------------- .nv.global.init           --------------------------
	.section	.nv.global.init,"aw",@progbits
.nv.global.init:
	.type		_$_str,@object
	.size		_$_str,(_$_str_$_2 - _$_str)
_$_str:
        /*0000*/ 	.byte	0x5f, 0x5f, 0x43, 0x55, 0x44, 0x41, 0x5f, 0x46, 0x54, 0x5a, 0x00
	.type		_$_str_$_2,@object
	.size		_$_str_$_2,(.L_1 - _$_str_$_2)
_$_str_$_2:
        /*000b*/ 	.byte	0x5f, 0x5f, 0x43, 0x55, 0x44, 0x41, 0x5f, 0x50, 0x52, 0x45, 0x43, 0x5f, 0x53, 0x51, 0x52, 0x54
        /*001b*/ 	.byte	0x00
.L_1:


//--------------------- .nv.constant0.triton_poi_fused__native_batch_norm_legit_no_training_add_relu_20 --------------------------
	.section	.nv.constant0.triton_poi_fused__native_batch_norm_legit_no_training_add_relu_20,"a",@progbits
	.sectionflags	@""
	.align	4
.nv.constant0.triton_poi_fused__native_batch_norm_legit_no_training_add_relu_20:
	.zero		588
